//
// Generated by NVIDIA NVVM Compiler
//
// Compiler Build ID: CL-36424714
// Cuda compilation tools, release 13.0, V13.0.88
// Based on NVVM 20.0.0
//

.version 9.0
.target sm_100
.address_size 64

	// .globl	_Z4initPii
.extern .shared .align 16 .b8 lmem[];

.visible .entry _Z4initPii(
	.param .u64 .ptr .align 1 _Z4initPii_param_0,
	.param .u32 _Z4initPii_param_1
)
{
	.reg .pred 	%p<2>;
	.reg .b32 	%r<6>;
	.reg .b64 	%rd<5>;

	ld.param.u64 	%rd1, [_Z4initPii_param_0];
	ld.param.u32 	%r2, [_Z4initPii_param_1];
	mov.u32 	%r3, %tid.x;
	mov.u32 	%r4, %ctaid.x;
	mov.u32 	%r5, %ntid.x;
	mad.lo.s32 	%r1, %r4, %r5, %r3;
	setp.ge.s32 	%p1, %r1, %r2;
	@%p1 bra 	$L__BB0_2;
	cvta.to.global.u64 	%rd2, %rd1;
	mul.wide.s32 	%rd3, %r1, 4;
	add.s64 	%rd4, %rd2, %rd3;
	st.global.u32 	[%rd4], %r1;
$L__BB0_2:
	ret;

}
	// .globl	_Z11smooth_lmemPiS_i
.visible .entry _Z11smooth_lmemPiS_i(
	.param .u64 .ptr .align 1 _Z11smooth_lmemPiS_i_param_0,
	.param .u64 .ptr .align 1 _Z11smooth_lmemPiS_i_param_1,
	.param .u32 _Z11smooth_lmemPiS_i_param_2
)
{
	.reg .pred 	%p<6>;
	.reg .b32 	%r<36>;
	.reg .b64 	%rd<11>;

	ld.param.u64 	%rd4, [_Z11smooth_lmemPiS_i_param_0];
	ld.param.u64 	%rd3, [_Z11smooth_lmemPiS_i_param_1];
	ld.param.u32 	%r19, [_Z11smooth_lmemPiS_i_param_2];
	cvta.to.global.u64 	%rd1, %rd4;
	mov.u32 	%r1, %tid.x;
	mov.u32 	%r20, %ctaid.x;
	mov.u32 	%r2, %ntid.x;
	mad.lo.s32 	%r3, %r20, %r2, %r1;
	setp.ge.s32 	%p1, %r3, %r19;
	@%p1 bra 	$L__BB1_12;
	mul.wide.s32 	%rd5, %r3, 4;
	add.s64 	%rd2, %rd1, %rd5;
	ld.global.u32 	%r22, [%rd2];
	shl.b32 	%r23, %r1, 2;
	mov.u32 	%r24, lmem;
	add.s32 	%r4, %r24, %r23;
	st.shared.u32 	[%r4], %r22;
	bar.sync 	0;
	ld.shared.u32 	%r35, [%r4];
	setp.lt.s32 	%p2, %r3, 1;
	mov.b32 	%r34, 1;
	@%p2 bra 	$L__BB1_6;
	setp.eq.s32 	%p3, %r1, 0;
	@%p3 bra 	$L__BB1_4;
	ld.shared.u32 	%r30, [%r4+-4];
	bra.uni 	$L__BB1_5;
$L__BB1_4:
	add.s32 	%r25, %r3, -1;
	mul.wide.u32 	%rd6, %r25, 4;
	add.s64 	%rd7, %rd1, %rd6;
	ld.global.u32 	%r30, [%rd7];
$L__BB1_5:
	add.s32 	%r35, %r30, %r35;
	mov.b32 	%r34, 2;
$L__BB1_6:
	add.s32 	%r27, %r19, -1;
	setp.ge.s32 	%p4, %r3, %r27;
	@%p4 bra 	$L__BB1_11;
	add.s32 	%r28, %r2, -1;
	setp.eq.s32 	%p5, %r1, %r28;
	@%p5 bra 	$L__BB1_9;
	ld.shared.u32 	%r33, [%r4+4];
	bra.uni 	$L__BB1_10;
$L__BB1_9:
	ld.global.u32 	%r33, [%rd2+4];
$L__BB1_10:
	add.s32 	%r35, %r33, %r35;
	add.s32 	%r34, %r34, 1;
$L__BB1_11:
	div.s32 	%r29, %r35, %r34;
	cvta.to.global.u64 	%rd8, %rd3;
	add.s64 	%rd10, %rd8, %rd5;
	st.global.u32 	[%rd10], %r29;
$L__BB1_12:
	ret;

}
	// .globl	_Z20smooth_lmem_oversizePiS_i
.visible .entry _Z20smooth_lmem_oversizePiS_i(
	.param .u64 .ptr .align 1 _Z20smooth_lmem_oversizePiS_i_param_0,
	.param .u64 .ptr .align 1 _Z20smooth_lmem_oversizePiS_i_param_1,
	.param .u32 _Z20smooth_lmem_oversizePiS_i_param_2
)
{
	.reg .pred 	%p<10>;
	.reg .b32 	%r<32>;
	.reg .b64 	%rd<9>;

	ld.param.u64 	%rd2, [_Z20smooth_lmem_oversizePiS_i_param_0];
	ld.param.u64 	%rd3, [_Z20smooth_lmem_oversizePiS_i_param_1];
	ld.param.u32 	%r14, [_Z20smooth_lmem_oversizePiS_i_param_2];
	mov.u32 	%r1, %tid.x;
	mov.u32 	%r15, %ctaid.x;
	mov.u32 	%r2, %ntid.x;
	mad.lo.s32 	%r3, %r15, %r2, %r1;
	setp.ge.s32 	%p1, %r3, %r14;
	@%p1 bra 	$L__BB2_10;
	cvta.to.global.u64 	%rd4, %rd2;
	mul.wide.s32 	%rd5, %r3, 4;
	add.s64 	%rd1, %rd4, %rd5;
	ld.global.u32 	%r16, [%rd1];
	shl.b32 	%r17, %r1, 2;
	mov.u32 	%r18, lmem;
	add.s32 	%r19, %r18, %r17;
	add.s32 	%r4, %r19, 4;
	st.shared.u32 	[%r19+4], %r16;
	setp.ne.s32 	%p2, %r1, 0;
	setp.eq.s32 	%p3, %r3, 0;
	or.pred  	%p4, %p2, %p3;
	@%p4 bra 	$L__BB2_3;
	ld.global.u32 	%r20, [%rd1+-4];
	st.shared.u32 	[lmem], %r20;
$L__BB2_3:
	add.s32 	%r21, %r2, -1;
	setp.ne.s32 	%p5, %r1, %r21;
	add.s32 	%r5, %r14, -1;
	setp.eq.s32 	%p6, %r3, %r5;
	or.pred  	%p7, %p5, %p6;
	@%p7 bra 	$L__BB2_5;
	ld.global.u32 	%r22, [%rd1+4];
	st.shared.u32 	[%r4+4], %r22;
$L__BB2_5:
	bar.sync 	0;
	ld.shared.u32 	%r31, [%r4];
	setp.lt.s32 	%p8, %r3, 1;
	mov.b32 	%r30, 1;
	@%p8 bra 	$L__BB2_7;
	ld.shared.u32 	%r25, [%r4+-4];
	add.s32 	%r31, %r25, %r31;
	mov.b32 	%r30, 2;
$L__BB2_7:
	setp.ge.s32 	%p9, %r3, %r5;
	@%p9 bra 	$L__BB2_9;
	ld.shared.u32 	%r26, [%r4+4];
	add.s32 	%r31, %r26, %r31;
	add.s32 	%r30, %r30, 1;
$L__BB2_9:
	div.s32 	%r27, %r31, %r30;
	cvta.to.global.u64 	%rd6, %rd3;
	add.s64 	%rd8, %rd6, %rd5;
	st.global.u32 	[%rd8], %r27;
$L__BB2_10:
	ret;

}


// ===== COMPILED SASS (sm_100) =====

	.target	sm_100

	.elftype	@"ET_EXEC"


//--------------------- .note.nv.tkinfo           --------------------------
	.section	.note.nv.tkinfo,"",@"SHT_NOTE"
	.sectionflags	@"SHF_NOTE_NV_TKINFO"
	.tkinfo
        /*0018*/ 	.word	0x00000002
        /*0030*/ 	.string	""
        /*0030*/ 	.string	"ptxas"
        /*0030*/ 	.string	"Cuda compilation tools, release 13.0, V13.0.88"
        /*0030*/ 	.string	"Build cuda_13.0.r13.0/compiler.36424714_0"
        /*0030*/ 	.string	"-arch sm_100 -m 64 "



//--------------------- .note.nv.cuinfo           --------------------------
	.section	.note.nv.cuinfo,"",@"SHT_NOTE"
	.sectionflags	@"SHF_NOTE_NV_CUINFO"
        /*0018*/ 	.short	0x0002
        /*001a*/ 	.short	0x0064
        /*001c*/ 	.short	0x0082
	.zero		2


//--------------------- .nv.info                  --------------------------
	.section	.nv.info,"",@"SHT_CUDA_INFO"
	.align	4


	//----- nvinfo : EIATTR_REGCOUNT
	.align		4
        /*0000*/ 	.byte	0x04, 0x2f
        /*0002*/ 	.short	(.L_1 - .L_0)
	.align		4
.L_0:
        /*0004*/ 	.word	index@(_Z4initPii)
        /*0008*/ 	.word	0x00000008


	//----- nvinfo : EIATTR_FRAME_SIZE
	.align		4
.L_1:
        /*000c*/ 	.byte	0x04, 0x11
        /*000e*/ 	.short	(.L_3 - .L_2)
	.align		4
.L_2:
        /*0010*/ 	.word	index@(_Z4initPii)
        /*0014*/ 	.word	0x00000000


	//----- nvinfo : EIATTR_REGCOUNT
	.align		4
.L_3:
        /*0018*/ 	.byte	0x04, 0x2f
        /*001a*/ 	.short	(.L_5 - .L_4)
	.align		4
.L_4:
        /*001c*/ 	.word	index@(_Z11smooth_lmemPiS_i)
        /*0020*/ 	.word	0x00000010


	//----- nvinfo : EIATTR_FRAME_SIZE
	.align		4
.L_5:
        /*0024*/ 	.byte	0x04, 0x11
        /*0026*/ 	.short	(.L_7 - .L_6)
	.align		4
.L_6:
        /*0028*/ 	.word	index@(_Z11smooth_lmemPiS_i)
        /*002c*/ 	.word	0x00000000


	//----- nvinfo : EIATTR_REGCOUNT
	.align		4
.L_7:
        /*0030*/ 	.byte	0x04, 0x2f
        /*0032*/ 	.short	(.L_9 - .L_8)
	.align		4
.L_8:
        /*0034*/ 	.word	index@(_Z20smooth_lmem_oversizePiS_i)
        /*0038*/ 	.word	0x00000010


	//----- nvinfo : EIATTR_FRAME_SIZE
	.align		4
.L_9:
        /*003c*/ 	.byte	0x04, 0x11
        /*003e*/ 	.short	(.L_11 - .L_10)
	.align		4
.L_10:
        /*0040*/ 	.word	index@(_Z20smooth_lmem_oversizePiS_i)
        /*0044*/ 	.word	0x00000000


	//----- nvinfo : EIATTR_MIN_STACK_SIZE
	.align		4
.L_11:
        /*0048*/ 	.byte	0x04, 0x12
        /*004a*/ 	.short	(.L_13 - .L_12)
	.align		4
.L_12:
        /*004c*/ 	.word	index@(_Z20smooth_lmem_oversizePiS_i)
        /*0050*/ 	.word	0x00000000


	//----- nvinfo : EIATTR_MIN_STACK_SIZE
	.align		4
.L_13:
        /*0054*/ 	.byte	0x04, 0x12
        /*0056*/ 	.short	(.L_15 - .L_14)
	.align		4
.L_14:
        /*0058*/ 	.word	index@(_Z11smooth_lmemPiS_i)
        /*005c*/ 	.word	0x00000000


	//----- nvinfo : EIATTR_MIN_STACK_SIZE
	.align		4
.L_15:
        /*0060*/ 	.byte	0x04, 0x12
        /*0062*/ 	.short	(.L_17 - .L_16)
	.align		4
.L_16:
        /*0064*/ 	.word	index@(_Z4initPii)
        /*0068*/ 	.word	0x00000000
.L_17:


//--------------------- .nv.compat                --------------------------
	.section	.nv.compat,"",@"SHT_CUDA_COMPAT_INFO"
	.align	4
        /*0000*/ 	.byte	0x02, 0x09, 0x00, 0x00, 0x02, 0x02, 0x01, 0x00, 0x02, 0x05, 0x05, 0x00, 0x03, 0x07, 0x01, 0x01
        /*0010*/ 	.byte	0x02, 0x03, 0x00, 0x00, 0x02, 0x06, 0x01, 0x00, 0x04, 0x0b, 0x08, 0x00, 0x09, 0x00, 0x00, 0x00
        /*0020*/ 	.byte	0x00, 0x00, 0x00, 0x00


//--------------------- .nv.info._Z20smooth_lmem_oversizePiS_i --------------------------
	.section	.nv.info._Z20smooth_lmem_oversizePiS_i,"",@"SHT_CUDA_INFO"
	.sectionflags	@""
	.align	4


	//----- nvinfo : EIATTR_CUDA_API_VERSION
	.align		4
        /*0000*/ 	.byte	0x04, 0x37
        /*0002*/ 	.short	(.L_19 - .L_18)
.L_18:
        /*0004*/ 	.word	0x00000082


	//----- nvinfo : EIATTR_KPARAM_INFO
	.align		4
.L_19:
        /*0008*/ 	.byte	0x04, 0x17
        /*000a*/ 	.short	(.L_21 - .L_20)
.L_20:
        /*000c*/ 	.word	0x00000000
        /*0010*/ 	.short	0x0002
        /*0012*/ 	.short	0x0010
        /*0014*/ 	.byte	0x00, 0xf0, 0x11, 0x00


	//----- nvinfo : EIATTR_KPARAM_INFO
	.align		4
.L_21:
        /*0018*/ 	.byte	0x04, 0x17
        /*001a*/ 	.short	(.L_23 - .L_22)
.L_22:
        /*001c*/ 	.word	0x00000000
        /*0020*/ 	.short	0x0001
        /*0022*/ 	.short	0x0008
        /*0024*/ 	.byte	0x00, 0xf5, 0x21, 0x00


	//----- nvinfo : EIATTR_KPARAM_INFO
	.align		4
.L_23:
        /*0028*/ 	.byte	0x04, 0x17
        /*002a*/ 	.short	(.L_25 - .L_24)
.L_24:
        /*002c*/ 	.word	0x00000000
        /*0030*/ 	.short	0x0000
        /*0032*/ 	.short	0x0000
        /*0034*/ 	.byte	0x00, 0xf5, 0x21, 0x00


	//----- nvinfo : EIATTR_SPARSE_MMA_MASK
	.align		4
.L_25:
        /*0038*/ 	.byte	0x03, 0x50
        /*003a*/ 	.short	0x0000


	//----- nvinfo : EIATTR_MAXREG_COUNT
	.align		4
        /*003c*/ 	.byte	0x03, 0x1b
        /*003e*/ 	.short	0x00ff


	//----- nvinfo : EIATTR_NUM_BARRIERS
	.align		4
        /*0040*/ 	.byte	0x02, 0x4c
        /*0042*/ 	.byte	0x01
	.zero		1


	//----- nvinfo : EIATTR_MERCURY_ISA_VERSION
	.align		4
        /*0044*/ 	.byte	0x03, 0x5f
        /*0046*/ 	.short	0x0101


	//----- nvinfo : EIATTR_VRC_CTA_INIT_COUNT
	.align		4
        /*0048*/ 	.byte	0x02, 0x4a
	.zero		1
	.zero		1


	//----- nvinfo : EIATTR_EXIT_INSTR_OFFSETS
	.align		4
        /*004c*/ 	.byte	0x04, 0x1c
        /*004e*/ 	.short	(.L_27 - .L_26)


	//   ....[0]....
.L_26:
        /*0050*/ 	.word	0x00000070


	//   ....[1]....
        /*0054*/ 	.word	0x00000430


	//----- nvinfo : EIATTR_CBANK_PARAM_SIZE
	.align		4
.L_27:
        /*0058*/ 	.byte	0x03, 0x19
        /*005a*/ 	.short	0x0014


	//----- nvinfo : EIATTR_PARAM_CBANK
	.align		4
        /*005c*/ 	.byte	0x04, 0x0a
        /*005e*/ 	.short	(.L_29 - .L_28)
	.align		4
.L_28:
        /*0060*/ 	.word	index@(.nv.constant0._Z20smooth_lmem_oversizePiS_i)
        /*0064*/ 	.short	0x0380
        /*0066*/ 	.short	0x0014


	//----- nvinfo : EIATTR_SW_WAR
	.align		4
.L_29:
        /*0068*/ 	.byte	0x04, 0x36
        /*006a*/ 	.short	(.L_31 - .L_30)
.L_30:
        /*006c*/ 	.word	0x00000008
.L_31:


//--------------------- .nv.info._Z11smooth_lmemPiS_i --------------------------
	.section	.nv.info._Z11smooth_lmemPiS_i,"",@"SHT_CUDA_INFO"
	.sectionflags	@""
	.align	4


	//----- nvinfo : EIATTR_CUDA_API_VERSION
	.align		4
        /*0000*/ 	.byte	0x04, 0x37
        /*0002*/ 	.short	(.L_33 - .L_32)
.L_32:
        /*0004*/ 	.word	0x00000082


	//----- nvinfo : EIATTR_KPARAM_INFO
	.align		4
.L_33:
        /*0008*/ 	.byte	0x04, 0x17
        /*000a*/ 	.short	(.L_35 - .L_34)
.L_34:
        /*000c*/ 	.word	0x00000000
        /*0010*/ 	.short	0x0002
        /*0012*/ 	.short	0x0010
        /*0014*/ 	.byte	0x00, 0xf0, 0x11, 0x00


	//----- nvinfo : EIATTR_KPARAM_INFO
	.align		4
.L_35:
        /*0018*/ 	.byte	0x04, 0x17
        /*001a*/ 	.short	(.L_37 - .L_36)
.L_36:
        /*001c*/ 	.word	0x00000000
        /*0020*/ 	.short	0x0001
        /*0022*/ 	.short	0x0008
        /*0024*/ 	.byte	0x00, 0xf5, 0x21, 0x00


	//----- nvinfo : EIATTR_KPARAM_INFO
	.align		4
.L_37:
        /*0028*/ 	.byte	0x04, 0x17
        /*002a*/ 	.short	(.L_39 - .L_38)
.L_38:
        /*002c*/ 	.word	0x00000000
        /*0030*/ 	.short	0x0000
        /*0032*/ 	.short	0x0000
        /*0034*/ 	.byte	0x00, 0xf5, 0x21, 0x00


	//----- nvinfo : EIATTR_SPARSE_MMA_MASK
	.align		4
.L_39:
        /*0038*/ 	.byte	0x03, 0x50
        /*003a*/ 	.short	0x0000


	//----- nvinfo : EIATTR_MAXREG_COUNT
	.align		4
        /*003c*/ 	.byte	0x03, 0x1b
        /*003e*/ 	.short	0x00ff


	//----- nvinfo : EIATTR_NUM_BARRIERS
	.align		4
        /*0040*/ 	.byte	0x02, 0x4c
        /*0042*/ 	.byte	0x01
	.zero		1


	//----- nvinfo : EIATTR_MERCURY_ISA_VERSION
	.align		4
        /*0044*/ 	.byte	0x03, 0x5f
        /*0046*/ 	.short	0x0101


	//----- nvinfo : EIATTR_VRC_CTA_INIT_COUNT
	.align		4
        /*0048*/ 	.byte	0x02, 0x4a
	.zero		1
	.zero		1


	//----- nvinfo : EIATTR_EXIT_INSTR_OFFSETS
	.align		4
        /*004c*/ 	.byte	0x04, 0x1c
        /*004e*/ 	.short	(.L_41 - .L_40)


	//   ....[0]....
.L_40:
        /*0050*/ 	.word	0x00000070


	//   ....[1]....
        /*0054*/ 	.word	0x000004b0


	//----- nvinfo : EIATTR_CRS_STACK_SIZE
	.align		4
.L_41:
        /*0058*/ 	.byte	0x04, 0x1e
        /*005a*/ 	.short	(.L_43 - .L_42)
.L_42:
        /*005c*/ 	.word	0x00000000


	//----- nvinfo : EIATTR_CBANK_PARAM_SIZE
	.align		4
.L_43:
        /*0060*/ 	.byte	0x03, 0x19
        /*0062*/ 	.short	0x0014


	//----- nvinfo : EIATTR_PARAM_CBANK
	.align		4
        /*0064*/ 	.byte	0x04, 0x0a
        /*0066*/ 	.short	(.L_45 - .L_44)
	.align		4
.L_44:
        /*0068*/ 	.word	index@(.nv.constant0._Z11smooth_lmemPiS_i)
        /*006c*/ 	.short	0x0380
        /*006e*/ 	.short	0x0014


	//----- nvinfo : EIATTR_SW_WAR
	.align		4
.L_45:
        /*0070*/ 	.byte	0x04, 0x36
        /*0072*/ 	.short	(.L_47 - .L_46)
.L_46:
        /*0074*/ 	.word	0x00000008
.L_47:


//--------------------- .nv.info._Z4initPii       --------------------------
	.section	.nv.info._Z4initPii,"",@"SHT_CUDA_INFO"
	.sectionflags	@""
	.align	4


	//----- nvinfo : EIATTR_CUDA_API_VERSION
	.align		4
        /*0000*/ 	.byte	0x04, 0x37
        /*0002*/ 	.short	(.L_49 - .L_48)
.L_48:
        /*0004*/ 	.word	0x00000082


	//----- nvinfo : EIATTR_KPARAM_INFO
	.align		4
.L_49:
        /*0008*/ 	.byte	0x04, 0x17
        /*000a*/ 	.short	(.L_51 - .L_50)
.L_50:
        /*000c*/ 	.word	0x00000000
        /*0010*/ 	.short	0x0001
        /*0012*/ 	.short	0x0008
        /*0014*/ 	.byte	0x00, 0xf0, 0x11, 0x00


	//----- nvinfo : EIATTR_KPARAM_INFO
	.align		4
.L_51:
        /*0018*/ 	.byte	0x04, 0x17
        /*001a*/ 	.short	(.L_53 - .L_52)
.L_52:
        /*001c*/ 	.word	0x00000000
        /*0020*/ 	.short	0x0000
        /*0022*/ 	.short	0x0000
        /*0024*/ 	.byte	0x00, 0xf5, 0x21, 0x00


	//----- nvinfo : EIATTR_SPARSE_MMA_MASK
	.align		4
.L_53:
        /*0028*/ 	.byte	0x03, 0x50
        /*002a*/ 	.short	0x0000


	//----- nvinfo : EIATTR_MAXREG_COUNT
	.align		4
        /*002c*/ 	.byte	0x03, 0x1b
        /*002e*/ 	.short	0x00ff


	//----- nvinfo : EIATTR_MERCURY_ISA_VERSION
	.align		4
        /*0030*/ 	.byte	0x03, 0x5f
        /*0032*/ 	.short	0x0101


	//----- nvinfo : EIATTR_VRC_CTA_INIT_COUNT
	.align		4
        /*0034*/ 	.byte	0x02, 0x4a
	.zero		1
	.zero		1


	//----- nvinfo : EIATTR_EXIT_INSTR_OFFSETS
	.align		4
        /*0038*/ 	.byte	0x04, 0x1c
        /*003a*/ 	.short	(.L_55 - .L_54)


	//   ....[0]....
.L_54:
        /*003c*/ 	.word	0x00000070


	//   ....[1]....
        /*0040*/ 	.word	0x000000c0


	//----- nvinfo : EIATTR_CBANK_PARAM_SIZE
	.align		4
.L_55:
        /*0044*/ 	.byte	0x03, 0x19
        /*0046*/ 	.short	0x000c


	//----- nvinfo : EIATTR_PARAM_CBANK
	.align		4
        /*0048*/ 	.byte	0x04, 0x0a
        /*004a*/ 	.short	(.L_57 - .L_56)
	.align		4
.L_56:
        /*004c*/ 	.word	index@(.nv.constant0._Z4initPii)
        /*0050*/ 	.short	0x0380
        /*0052*/ 	.short	0x000c


	//----- nvinfo : EIATTR_SW_WAR
	.align		4
.L_57:
        /*0054*/ 	.byte	0x04, 0x36
        /*0056*/ 	.short	(.L_59 - .L_58)
.L_58:
        /*0058*/ 	.word	0x00000008
.L_59:


//--------------------- .nv.callgraph             --------------------------
	.section	.nv.callgraph,"",@"SHT_CUDA_CALLGRAPH"
	.align	4
	.sectionentsize	8
	.align		4
        /*0000*/ 	.word	0x00000000
	.align		4
        /*0004*/ 	.word	0xffffffff
	.align		4
        /*0008*/ 	.word	0x00000000
	.align		4
        /*000c*/ 	.word	0xfffffffe
	.align		4
        /*0010*/ 	.word	0x00000000
	.align		4
        /*0014*/ 	.word	0xfffffffd
	.align		4
        /*0018*/ 	.word	0x00000000
	.align		4
        /*001c*/ 	.word	0xfffffffc


//--------------------- .text._Z20smooth_lmem_oversizePiS_i --------------------------
	.section	.text._Z20smooth_lmem_oversizePiS_i,"ax",@progbits
	.align	128
        .global         _Z20smooth_lmem_oversizePiS_i
        .type           _Z20smooth_lmem_oversizePiS_i,@function
        .size           _Z20smooth_lmem_oversizePiS_i,(.L_x_11 - _Z20smooth_lmem_oversizePiS_i)
        .other          _Z20smooth_lmem_oversizePiS_i,@"STO_CUDA_ENTRY STV_DEFAULT"
_Z20smooth_lmem_oversizePiS_i:
.text._Z20smooth_lmem_oversizePiS_i:
[----:B------:R-:W-:Y:S01]  /*0000*/  LDC R1, c[0x0][0x37c] ;  /* 0x0000df00ff017b82 */ /* 0x000fe20000000800 */
[----:B------:R-:W0:Y:S07]  /*0010*/  S2R R11, SR_TID.X ;  /* 0x00000000000b7919 */ /* 0x000e2e0000002100 */
[----:B------:R-:W0:Y:S01]  /*0020*/  S2UR UR4, SR_CTAID.X ;  /* 0x00000000000479c3 */ /* 0x000e220000002500 */
[----:B------:R-:W1:Y:S07]  /*0030*/  LDCU UR8, c[0x0][0x390] ;  /* 0x00007200ff0877ac */ /* 0x000e6e0008000800 */
[----:B------:R-:W0:Y:S02]  /*0040*/  LDC R2, c[0x0][0x360] ;  /* 0x0000d800ff027b82 */ /* 0x000e240000000800 */
[----:B0-----:R-:W-:-:S05]  /*0050*/  IMAD R0, R2, UR4, R11 ;  /* 0x0000000402007c24 */ /* 0x001fca000f8e020b */
[----:B-1----:R-:W-:-:S13]  /*0060*/  ISETP.GE.AND P0, PT, R0, UR8, PT ;  /* 0x0000000800007c0c */ /* 0x002fda000bf06270 */
[----:B------:R-:W-:Y:S05]  /*0070*/  @P0 EXIT ;  /* 0x000000000000094d */ /* 0x000fea0003800000 */
[----:B------:R-:W0:Y:S01]  /*0080*/  LDC.64 R4, c[0x0][0x380] ;  /* 0x0000e000ff047b82 */ /* 0x000e220000000a00 */
[----:B------:R-:W-:Y:S01]  /*0090*/  UIADD3 UR4, UPT, UPT, UR8, -0x1, URZ ;  /* 0xffffffff08047890 */ /* 0x000fe2000fffe0ff */
[----:B------:R-:W-:Y:S01]  /*00a0*/  VIADD R2, R2, 0xffffffff ;  /* 0xffffffff02027836 */ /* 0x000fe20000000000 */
[----:B------:R-:W1:Y:S01]  /*00b0*/  LDCU.64 UR6, c[0x0][0x358] ;  /* 0x00006b00ff0677ac */ /* 0x000e620008000a00 */
[----:B------:R-:W-:-:S03]  /*00c0*/  ISETP.NE.AND P0, PT, R0, RZ, PT ;  /* 0x000000ff0000720c */ /* 0x000fc60003f05270 */
[C---:B------:R-:W-:Y:S02]  /*00d0*/  ISETP.NE.AND P1, PT, R0.reuse, UR4, PT ;  /* 0x0000000400007c0c */ /* 0x040fe4000bf25270 */
[C---:B------:R-:W-:Y:S02]  /*00e0*/  ISETP.NE.OR P0, PT, R11.reuse, RZ, !P0 ;  /* 0x000000ff0b00720c */ /* 0x040fe40004705670 */
[----:B------:R-:W-:Y:S01]  /*00f0*/  ISETP.NE.OR P1, PT, R11, R2, !P1 ;  /* 0x000000020b00720c */ /* 0x000fe20004f25670 */
[----:B0-----:R-:W-:-:S05]  /*0100*/  IMAD.WIDE R4, R0, 0x4, R4 ;  /* 0x0000000400047825 */ /* 0x001fca00078e0204 */
[----:B-1----:R-:W2:Y:S05]  /*0110*/  LDG.E R3, desc[UR6][R4.64] ;  /* 0x0000000604037981 */ /* 0x002eaa000c1e1900 */
[----:B------:R-:W3:Y:S04]  /*0120*/  @!P0 LDG.E R7, desc[UR6][R4.64+-0x4] ;  /* 0xfffffc0604078981 */ /* 0x000ee8000c1e1900 */
[----:B------:R0:W4:Y:S01]  /*0130*/  @!P1 LDG.E R9, desc[UR6][R4.64+0x4] ;  /* 0x0000040604099981 */ /* 0x000122000c1e1900 */
[----:B------:R-:W1:Y:S01]  /*0140*/  S2UR UR5, SR_CgaCtaId ;  /* 0x00000000000579c3 */ /* 0x000e620000008800 */
[C---:B------:R-:W-:Y:S01]  /*0150*/  ISETP.GE.AND P2, PT, R0.reuse, 0x1, PT ;  /* 0x000000010000780c */ /* 0x040fe20003f46270 */
[----:B------:R-:W-:Y:S01]  /*0160*/  IMAD.MOV.U32 R2, RZ, RZ, 0x1 ;  /* 0x00000001ff027424 */ /* 0x000fe200078e00ff */
[----:B------:R-:W-:Y:S01]  /*0170*/  ISETP.GE.AND P3, PT, R0, UR4, PT ;  /* 0x0000000400007c0c */ /* 0x000fe2000bf66270 */
[----:B------:R-:W-:-:S10]  /*0180*/  UMOV UR4, 0x400 ;  /* 0x0000040000047882 */ /* 0x000fd40000000000 */
[----:B------:R-:W-:-:S04]  /*0190*/  @P2 IMAD.MOV.U32 R2, RZ, RZ, 0x2 ;  /* 0x00000002ff022424 */ /* 0x000fc800078e00ff */
[----:B------:R-:W-:-:S05]  /*01a0*/  @!P3 VIADD R2, R2, 0x1 ;  /* 0x000000010202b836 */ /* 0x000fca0000000000 */
[----:B------:R-:W-:Y:S01]  /*01b0*/  IABS R13, R2 ;  /* 0x00000002000d7213 */ /* 0x000fe20000000000 */
[----:B-1----:R-:W-:-:S03]  /*01c0*/  ULEA UR4, UR5, UR4, 0x18 ;  /* 0x0000000405047291 */ /* 0x002fc6000f8ec0ff */
[----:B------:R-:W1:Y:S03]  /*01d0*/  I2F.RP R10, R13 ;  /* 0x0000000d000a7306 */ /* 0x000e660000209400 */
[----:B------:R-:W-:-:S05]  /*01e0*/  LEA R6, R11, UR4, 0x2 ;  /* 0x000000040b067c11 */ /* 0x000fca000f8e10ff */
[----:B-1----:R-:W0:Y:S02]  /*01f0*/  MUFU.RCP R10, R10 ;  /* 0x0000000a000a7308 */ /* 0x002e240000001000 */
[----:B0-----:R-:W-:-:S06]  /*0200*/  IADD3 R5, PT, PT, R10, 0xffffffe, RZ ;  /* 0x0ffffffe0a057810 */ /* 0x001fcc0007ffe0ff */
[----:B------:R-:W0:Y:S02]  /*0210*/  F2I.FTZ.U32.TRUNC.NTZ R5, R5 ;  /* 0x0000000500057305 */ /* 0x000e24000021f000 */
[----:B0-----:R-:W-:Y:S01]  /*0220*/  IMAD.MOV R12, RZ, RZ, -R5 ;  /* 0x000000ffff0c7224 */ /* 0x001fe200078e0a05 */
[----:B--2---:R-:W-:Y:S04]  /*0230*/  STS [R6+0x4], R3 ;  /* 0x0000040306007388 */ /* 0x004fe80000000800 */
[----:B---3--:R0:W-:Y:S04]  /*0240*/  @!P0 STS [UR4], R7 ;  /* 0x00000007ff008988 */ /* 0x0081e80008000804 */
[----:B----4-:R-:W-:Y:S01]  /*0250*/  @!P1 STS [R6+0x8], R9 ;  /* 0x0000080906009388 */ /* 0x010fe20000000800 */
[----:B------:R-:W-:Y:S01]  /*0260*/  BAR.SYNC.DEFER_BLOCKING 0x0 ;  /* 0x0000000000007b1d */ /* 0x000fe20000010000 */
[----:B0-----:R-:W-:-:S05]  /*0270*/  IABS R7, R2 ;  /* 0x0000000200077213 */ /* 0x001fca0000000000 */
[----:B------:R-:W-:Y:S01]  /*0280*/  IMAD.MOV R7, RZ, RZ, -R7 ;  /* 0x000000ffff077224 */ /* 0x000fe200078e0a07 */
[----:B------:R-:W-:Y:S04]  /*0290*/  LDS R11, [R6+0x4] ;  /* 0x00000400060b7984 */ /* 0x000fe80000000800 */
[----:B------:R-:W0:Y:S04]  /*02a0*/  @P2 LDS R4, [R6] ;  /* 0x0000000006042984 */ /* 0x000e280000000800 */
[----:B------:R-:W1:Y:S01]  /*02b0*/  @!P3 LDS R8, [R6+0x8] ;  /* 0x000008000608b984 */ /* 0x000e620000000800 */
[----:B0-----:R-:W-:-:S02]  /*02c0*/  @P2 IMAD.IADD R11, R11, 0x1, R4 ;  /* 0x000000010b0b2824 */ /* 0x001fc400078e0204 */
[----:B------:R-:W-:-:S03]  /*02d0*/  IMAD.MOV.U32 R4, RZ, RZ, R12 ;  /* 0x000000ffff047224 */ /* 0x000fc600078e000c */
[----:B-1----:R-:W-:Y:S01]  /*02e0*/  @!P3 IADD3 R11, PT, PT, R11, R8, RZ ;  /* 0x000000080b0bb210 */ /* 0x002fe20007ffe0ff */
[----:B------:R-:W-:Y:S02]  /*02f0*/  IMAD R3, R4, R13, RZ ;  /* 0x0000000d04037224 */ /* 0x000fe400078e02ff */
[----:B------:R-:W-:Y:S01]  /*0300*/  IMAD.MOV.U32 R4, RZ, RZ, RZ ;  /* 0x000000ffff047224 */ /* 0x000fe200078e00ff */
[----:B------:R-:W-:Y:S02]  /*0310*/  IABS R6, R11 ;  /* 0x0000000b00067213 */ /* 0x000fe40000000000 */
[----:B------:R-:W-:Y:S01]  /*0320*/  LOP3.LUT R11, R11, R2, RZ, 0x3c, !PT ;  /* 0x000000020b0b7212 */ /* 0x000fe200078e3cff */
[----:B------:R-:W-:Y:S01]  /*0330*/  IMAD.HI.U32 R4, R5, R3, R4 ;  /* 0x0000000305047227 */ /* 0x000fe200078e0004 */
[----:B------:R-:W-:Y:S02]  /*0340*/  MOV R5, R7 ;  /* 0x0000000700057202 */ /* 0x000fe40000000f00 */
[----:B------:R-:W-:-:S03]  /*0350*/  ISETP.GE.AND P2, PT, R11, RZ, PT ;  /* 0x000000ff0b00720c */ /* 0x000fc60003f46270 */
[----:B------:R-:W-:-:S04]  /*0360*/  IMAD.HI.U32 R3, R4, R6, RZ ;  /* 0x0000000604037227 */ /* 0x000fc800078e00ff */
[----:B------:R-:W-:Y:S02]  /*0370*/  IMAD R6, R3, R5, R6 ;  /* 0x0000000503067224 */ /* 0x000fe400078e0206 */
[----:B------:R-:W0:Y:S03]  /*0380*/  LDC.64 R4, c[0x0][0x388] ;  /* 0x0000e200ff047b82 */ /* 0x000e260000000a00 */
[----:B------:R-:W-:-:S13]  /*0390*/  ISETP.GT.U32.AND P1, PT, R13, R6, PT ;  /* 0x000000060d00720c */ /* 0x000fda0003f24070 */
[----:B------:R-:W-:Y:S02]  /*03a0*/  @!P1 IMAD.IADD R6, R6, 0x1, -R13 ;  /* 0x0000000106069824 */ /* 0x000fe400078e0a0d */
[----:B------:R-:W-:Y:S01]  /*03b0*/  @!P1 VIADD R3, R3, 0x1 ;  /* 0x0000000103039836 */ /* 0x000fe20000000000 */
[----:B------:R-:W-:Y:S02]  /*03c0*/  ISETP.NE.AND P1, PT, R2, RZ, PT ;  /* 0x000000ff0200720c */ /* 0x000fe40003f25270 */
[----:B------:R-:W-:Y:S01]  /*03d0*/  ISETP.GE.U32.AND P0, PT, R6, R13, PT ;  /* 0x0000000d0600720c */ /* 0x000fe20003f06070 */
[----:B0-----:R-:W-:-:S12]  /*03e0*/  IMAD.WIDE R4, R0, 0x4, R4 ;  /* 0x0000000400047825 */ /* 0x001fd800078e0204 */
[----:B------:R-:W-:-:S05]  /*03f0*/  @P0 IADD3 R3, PT, PT, R3, 0x1, RZ ;  /* 0x0000000103030810 */ /* 0x000fca0007ffe0ff */
[----:B------:R-:W-:Y:S01]  /*0400*/  @!P2 IMAD.MOV R3, RZ, RZ, -R3 ;  /* 0x000000ffff03a224 */ /* 0x000fe200078e0a03 */
[----:B------:R-:W-:-:S05]  /*0410*/  @!P1 LOP3.LUT R3, RZ, R2, RZ, 0x33, !PT ;  /* 0x00000002ff039212 */ /* 0x000fca00078e33ff */
[----:B------:R-:W-:Y:S01]  /*0420*/  STG.E desc[UR6][R4.64], R3 ;  /* 0x0000000304007986 */ /* 0x000fe2000c101906 */
[----:B------:R-:W-:Y:S05]  /*0430*/  EXIT ;  /* 0x000000000000794d */ /* 0x000fea0003800000 */
.L_x_0:
[----:B------:R-:W-:-:S00]  /*0440*/  BRA `(.L_x_0) ;  /* 0xfffffffc00fc7947 */ /* 0x000fc0000383ffff */
[----:B------:R-:W-:-:S00]  /*0450*/  NOP ;  /* 0x0000000000007918 */ /* 0x000fc00000000000 */
        /* <DEDUP_REMOVED lines=10> */
.L_x_11:


//--------------------- .text._Z11smooth_lmemPiS_i --------------------------
	.section	.text._Z11smooth_lmemPiS_i,"ax",@progbits
	.align	128
        .global         _Z11smooth_lmemPiS_i
        .type           _Z11smooth_lmemPiS_i,@function
        .size           _Z11smooth_lmemPiS_i,(.L_x_12 - _Z11smooth_lmemPiS_i)
        .other          _Z11smooth_lmemPiS_i,@"STO_CUDA_ENTRY STV_DEFAULT"
_Z11smooth_lmemPiS_i:
.text._Z11smooth_lmemPiS_i:
        /* <DEDUP_REMOVED lines=9> */
[----:B------:R-:W1:Y:S01]  /*0090*/  LDCU.64 UR8, c[0x0][0x358] ;  /* 0x00006b00ff0877ac */ /* 0x000e620008000a00 */
[----:B0-----:R-:W-:-:S05]  /*00a0*/  IMAD.WIDE R4, R0, 0x4, R6 ;  /* 0x0000000400047825 */ /* 0x001fca00078e0206 */
[----:B-1----:R-:W2:Y:S01]  /*00b0*/  LDG.E R8, desc[UR8][R4.64] ;  /* 0x0000000804087981 */ /* 0x002ea2000c1e1900 */
[----:B------:R-:W0:Y:S01]  /*00c0*/  S2UR UR5, SR_CgaCtaId ;  /* 0x00000000000579c3 */ /* 0x000e220000008800 */
[----:B------:R-:W-:Y:S01]  /*00d0*/  UMOV UR4, 0x400 ;  /* 0x0000040000047882 */ /* 0x000fe20000000000 */
[----:B------:R-:W-:Y:S01]  /*00e0*/  ISETP.GE.AND P0, PT, R0, 0x1, PT ;  /* 0x000000010000780c */ /* 0x000fe20003f06270 */
[----:B------:R-:W-:Y:S01]  /*00f0*/  BSSY.RECONVERGENT B0, `(.L_x_1) ;  /* 0x0000012000007945 */ /* 0x000fe20003800200 */
[----:B------:R-:W-:Y:S01]  /*0100*/  IMAD.MOV.U32 R2, RZ, RZ, 0x1 ;  /* 0x00000001ff027424 */ /* 0x000fe200078e00ff */
[----:B0-----:R-:W-:-:S06]  /*0110*/  ULEA UR4, UR5, UR4, 0x18 ;  /* 0x0000000405047291 */ /* 0x001fcc000f8ec0ff */
[----:B------:R-:W-:-:S05]  /*0120*/  LEA R9, R13, UR4, 0x2 ;  /* 0x000000040d097c11 */ /* 0x000fca000f8e10ff */
[----:B--2---:R0:W-:Y:S01]  /*0130*/  STS [R9], R8 ;  /* 0x0000000809007388 */ /* 0x0041e20000000800 */
[----:B------:R-:W-:Y:S06]  /*0140*/  BAR.SYNC.DEFER_BLOCKING 0x0 ;  /* 0x0000000000007b1d */ /* 0x000fec0000010000 */
[----:B------:R0:W1:Y:S01]  /*0150*/  LDS R3, [R9] ;  /* 0x0000000009037984 */ /* 0x0000620000000800 */
[----:B------:R-:W-:Y:S05]  /*0160*/  @!P0 BRA `(.L_x_2) ;  /* 0x0000000000288947 */ /* 0x000fea0003800000 */
[----:B------:R-:W-:Y:S01]  /*0170*/  ISETP.NE.AND P0, PT, R13, RZ, PT ;  /* 0x000000ff0d00720c */ /* 0x000fe20003f05270 */
[----:B------:R-:W-:-:S12]  /*0180*/  BSSY.RECONVERGENT B1, `(.L_x_3) ;  /* 0x0000006000017945 */ /* 0x000fd80003800200 */
[----:B0-----:R0:W2:Y:S01]  /*0190*/  @P0 LDS R8, [R9+-0x4] ;  /* 0xfffffc0009080984 */ /* 0x0010a20000000800 */
[----:B------:R-:W-:Y:S05]  /*01a0*/  @P0 BRA `(.L_x_4) ;  /* 0x00000000000c0947 */ /* 0x000fea0003800000 */
[----:B------:R-:W-:-:S04]  /*01b0*/  VIADD R11, R0, 0xffffffff ;  /* 0xffffffff000b7836 */ /* 0x000fc80000000000 */
[----:B------:R-:W-:-:S05]  /*01c0*/  IMAD.WIDE.U32 R6, R11, 0x4, R6 ;  /* 0x000000040b067825 */ /* 0x000fca00078e0006 */
[----:B--2---:R3:W5:Y:S02]  /*01d0*/  LDG.E R8, desc[UR8][R6.64] ;  /* 0x0000000806087981 */ /* 0x004764000c1e1900 */
.L_x_4:
[----:B------:R-:W-:Y:S05]  /*01e0*/  BSYNC.RECONVERGENT B1 ;  /* 0x0000000000017941 */ /* 0x000fea0003800200 */
.L_x_3:
[----:B------:R-:W-:Y:S01]  /*01f0*/  IMAD.MOV.U32 R2, RZ, RZ, 0x2 ;  /* 0x00000002ff027424 */ /* 0x000fe200078e00ff */
[----:B-12--5:R-:W-:-:S07]  /*0200*/  IADD3 R3, PT, PT, R3, R8, RZ ;  /* 0x0000000803037210 */ /* 0x026fce0007ffe0ff */
.L_x_2:
[----:B------:R-:W-:Y:S05]  /*0210*/  BSYNC.RECONVERGENT B0 ;  /* 0x0000000000007941 */ /* 0x000fea0003800200 */
.L_x_1:
[----:B------:R-:W-:Y:S01]  /*0220*/  UIADD3 UR4, UPT, UPT, UR6, -0x1, URZ ;  /* 0xffffffff06047890 */ /* 0x000fe2000fffe0ff */
[----:B------:R-:W-:Y:S05]  /*0230*/  BSSY.RECONVERGENT B0, `(.L_x_5) ;  /* 0x000000c000007945 */ /* 0x000fea0003800200 */
[----:B------:R-:W-:-:S13]  /*0240*/  ISETP.GE.AND P0, PT, R0, UR4, PT ;  /* 0x0000000400007c0c */ /* 0x000fda000bf06270 */
[----:B------:R-:W-:Y:S05]  /*0250*/  @P0 BRA `(.L_x_6) ;  /* 0x0000000000240947 */ /* 0x000fea0003800000 */
[----:B---3--:R-:W-:Y:S01]  /*0260*/  VIADD R6, R10, 0xffffffff ;  /* 0xffffffff0a067836 */ /* 0x008fe20000000000 */
[----:B------:R-:W-:Y:S04]  /*0270*/  BSSY.RECONVERGENT B1, `(.L_x_7) ;  /* 0x0000005000017945 */ /* 0x000fe80003800200 */
[----:B------:R-:W-:-:S13]  /*0280*/  ISETP.NE.AND P0, PT, R13, R6, PT ;  /* 0x000000060d00720c */ /* 0x000fda0003f05270 */
[----:B------:R2:W3:Y:S01]  /*0290*/  @P0 LDS R6, [R9+0x4] ;  /* 0x0000040009060984 */ /* 0x0004e20000000800 */
[----:B------:R-:W-:Y:S05]  /*02a0*/  @P0 BRA `(.L_x_8) ;  /* 0x0000000000040947 */ /* 0x000fea0003800000 */
[----:B---3--:R4:W5:Y:S02]  /*02b0*/  LDG.E R6, desc[UR8][R4.64+0x4] ;  /* 0x0000040804067981 */ /* 0x008964000c1e1900 */
.L_x_8:
[----:B------:R-:W-:Y:S05]  /*02c0*/  BSYNC.RECONVERGENT B1 ;  /* 0x0000000000017941 */ /* 0x000fea0003800200 */
.L_x_7:
[----:B------:R-:W-:Y:S01]  /*02d0*/  VIADD R2, R2, 0x1 ;  /* 0x0000000102027836 */ /* 0x000fe20000000000 */
[----:B-1-3-5:R-:W-:-:S07]  /*02e0*/  IADD3 R3, PT, PT, R3, R6, RZ ;  /* 0x0000000603037210 */ /* 0x02afce0007ffe0ff */
.L_x_6:
[----:B------:R-:W-:Y:S05]  /*02f0*/  BSYNC.RECONVERGENT B0 ;  /* 0x0000000000007941 */ /* 0x000fea0003800200 */
.L_x_5:
[-C--:B0-----:R-:W-:Y:S02]  /*0300*/  IABS R8, R2.reuse ;  /* 0x0000000200087213 */ /* 0x081fe40000000000 */
[----:B-12---:R-:W-:Y:S02]  /*0310*/  IABS R9, R3 ;  /* 0x0000000300097213 */ /* 0x006fe40000000000 */
[----:B---3--:R-:W0:Y:S01]  /*0320*/  I2F.RP R6, R8 ;  /* 0x0000000800067306 */ /* 0x008e220000209400 */
[-C--:B------:R-:W-:Y:S02]  /*0330*/  IABS R10, R2.reuse ;  /* 0x00000002000a7213 */ /* 0x080fe40000000000 */
[----:B------:R-:W-:-:S04]  /*0340*/  LOP3.LUT R3, R3, R2, RZ, 0x3c, !PT ;  /* 0x0000000203037212 */ /* 0x000fc800078e3cff */
[----:B------:R-:W-:Y:S01]  /*0350*/  ISETP.GE.AND P1, PT, R3, RZ, PT ;  /* 0x000000ff0300720c */ /* 0x000fe20003f26270 */
[----:B0-----:R-:W4:Y:S02]  /*0360*/  MUFU.RCP R6, R6 ;  /* 0x0000000600067308 */ /* 0x001f240000001000 */
[----:B----4-:R-:W-:-:S06]  /*0370*/  VIADD R4, R6, 0xffffffe ;  /* 0x0ffffffe06047836 */ /* 0x010fcc0000000000 */
[----:B------:R0:W1:Y:S02]  /*0380*/  F2I.FTZ.U32.TRUNC.NTZ R5, R4 ;  /* 0x0000000400057305 */ /* 0x000064000021f000 */
[----:B0-----:R-:W-:Y:S02]  /*0390*/  HFMA2 R4, -RZ, RZ, 0, 0 ;  /* 0x00000000ff047431 */ /* 0x001fe400000001ff */
[----:B-1----:R-:W-:-:S04]  /*03a0*/  IMAD.MOV R7, RZ, RZ, -R5 ;  /* 0x000000ffff077224 */ /* 0x002fc800078e0a05 */
[----:B------:R-:W-:-:S04]  /*03b0*/  IMAD R7, R7, R8, RZ ;  /* 0x0000000807077224 */ /* 0x000fc800078e02ff */
[----:B------:R-:W-:-:S04]  /*03c0*/  IMAD.HI.U32 R5, R5, R7, R4 ;  /* 0x0000000705057227 */ /* 0x000fc800078e0004 */
[----:B------:R-:W-:Y:S02]  /*03d0*/  IMAD.MOV R7, RZ, RZ, -R10 ;  /* 0x000000ffff077224 */ /* 0x000fe400078e0a0a */
[----:B------:R-:W-:Y:S02]  /*03e0*/  IMAD.HI.U32 R6, R5, R9, RZ ;  /* 0x0000000905067227 */ /* 0x000fe400078e00ff */
[----:B------:R-:W0:Y:S02]  /*03f0*/  LDC.64 R4, c[0x0][0x388] ;  /* 0x0000e200ff047b82 */ /* 0x000e240000000a00 */
[----:B------:R-:W-:-:S05]  /*0400*/  IMAD R7, R6, R7, R9 ;  /* 0x0000000706077224 */ /* 0x000fca00078e0209 */
[----:B------:R-:W-:-:S13]  /*0410*/  ISETP.GT.U32.AND P2, PT, R8, R7, PT ;  /* 0x000000070800720c */ /* 0x000fda0003f44070 */
[----:B------:R-:W-:Y:S01]  /*0420*/  @!P2 IMAD.IADD R7, R7, 0x1, -R8 ;  /* 0x000000010707a824 */ /* 0x000fe200078e0a08 */
[----:B------:R-:W-:Y:S02]  /*0430*/  @!P2 IADD3 R6, PT, PT, R6, 0x1, RZ ;  /* 0x000000010606a810 */ /* 0x000fe40007ffe0ff */
[----:B------:R-:W-:Y:S01]  /*0440*/  ISETP.NE.AND P2, PT, R2, RZ, PT ;  /* 0x000000ff0200720c */ /* 0x000fe20003f45270 */
[----:B0-----:R-:W-:Y:S01]  /*0450*/  IMAD.WIDE R4, R0, 0x4, R4 ;  /* 0x0000000400047825 */ /* 0x001fe200078e0204 */
[----:B------:R-:W-:-:S13]  /*0460*/  ISETP.GE.U32.AND P0, PT, R7, R8, PT ;  /* 0x000000080700720c */ /* 0x000fda0003f06070 */
[----:B------:R-:W-:-:S05]  /*0470*/  @P0 VIADD R6, R6, 0x1 ;  /* 0x0000000106060836 */ /* 0x000fca0000000000 */
[----:B------:R-:W-:Y:S02]  /*0480*/  @!P1 IADD3 R6, PT, PT, -R6, RZ, RZ ;  /* 0x000000ff06069210 */ /* 0x000fe40007ffe1ff */
[----:B------:R-:W-:-:S05]  /*0490*/  @!P2 LOP3.LUT R6, RZ, R2, RZ, 0x33, !PT ;  /* 0x00000002ff06a212 */ /* 0x000fca00078e33ff */
[----:B------:R-:W-:Y:S01]  /*04a0*/  STG.E desc[UR8][R4.64], R6 ;  /* 0x0000000604007986 */ /* 0x000fe2000c101908 */
[----:B------:R-:W-:Y:S05]  /*04b0*/  EXIT ;  /* 0x000000000000794d */ /* 0x000fea0003800000 */
.L_x_9:
        /* <DEDUP_REMOVED lines=12> */
.L_x_12:


//--------------------- .text._Z4initPii          --------------------------
	.section	.text._Z4initPii,"ax",@progbits
	.align	128
        .global         _Z4initPii
        .type           _Z4initPii,@function
        .size           _Z4initPii,(.L_x_13 - _Z4initPii)
        .other          _Z4initPii,@"STO_CUDA_ENTRY STV_DEFAULT"
_Z4initPii:
.text._Z4initPii:
        /* <DEDUP_REMOVED lines=11> */
[----:B-1----:R-:W-:Y:S01]  /*00b0*/  STG.E desc[UR4][R2.64], R5 ;  /* 0x0000000502007986 */ /* 0x002fe2000c101904 */
[----:B------:R-:W-:Y:S05]  /*00c0*/  EXIT ;  /* 0x000000000000794d */ /* 0x000fea0003800000 */
.L_x_10:
        /* <DEDUP_REMOVED lines=11> */
.L_x_13:


//--------------------- .nv.shared._Z20smooth_lmem_oversizePiS_i --------------------------
	.section	.nv.shared._Z20smooth_lmem_oversizePiS_i,"aw",@nobits
	.sectionflags	@""
	.align	16
	.zero		1024


//--------------------- .nv.shared.reserved.0     --------------------------
	.section	.nv.shared.reserved.0,"aw",@nobits
	.weak		__nv_reservedSMEM_offset_0_alias
	.size		__nv_reservedSMEM_offset_0_alias, 0, 64
	.other		__nv_reservedSMEM_offset_0_alias,@"STO_CUDA_RESERVED_SHARED STV_DEFAULT"
__nv_reservedSMEM_offset_0_alias:
	.zero		0
	.zero		64


//--------------------- .nv.shared._Z11smooth_lmemPiS_i --------------------------
	.section	.nv.shared._Z11smooth_lmemPiS_i,"aw",@nobits
	.sectionflags	@""
	.align	16
	.zero		1024


//--------------------- .nv.shared._Z4initPii     --------------------------
	.section	.nv.shared._Z4initPii,"aw",@nobits
	.sectionflags	@""
	.align	16
	.zero		1024


//--------------------- .nv.constant0._Z20smooth_lmem_oversizePiS_i --------------------------
	.section	.nv.constant0._Z20smooth_lmem_oversizePiS_i,"a",@progbits
	.sectionflags	@""
	.align	4
.nv.constant0._Z20smooth_lmem_oversizePiS_i:
	.zero		916


//--------------------- .nv.constant0._Z11smooth_lmemPiS_i --------------------------
	.section	.nv.constant0._Z11smooth_lmemPiS_i,"a",@progbits
	.sectionflags	@""
	.align	4
.nv.constant0._Z11smooth_lmemPiS_i:
	.zero		916


//--------------------- .nv.constant0._Z4initPii  --------------------------
	.section	.nv.constant0._Z4initPii,"a",@progbits
	.sectionflags	@""
	.align	4
.nv.constant0._Z4initPii:
	.zero		908


//--------------------- SYMBOLS --------------------------

	.type		.nv.reservedSmem.offset0,@object
	.size		.nv.reservedSmem.offset0,0x4
	.type		.nv.reservedSmem.cap,@object
	.size		.nv.reservedSmem.cap,0x4
